//
// Generated by NVIDIA NVVM Compiler
//
// Compiler Build ID: CL-36424714
// Cuda compilation tools, release 13.0, V13.0.88
// Based on NVVM 20.0.0
//

.version 9.0
.target sm_100
.address_size 64

	// .globl	_Z11SetupKernelPfi

.visible .entry _Z11SetupKernelPfi(
	.param .u64 .ptr .align 1 _Z11SetupKernelPfi_param_0,
	.param .u32 _Z11SetupKernelPfi_param_1
)
{
	.reg .pred 	%p<2>;
	.reg .b32 	%r<7>;
	.reg .b32 	%f<2>;
	.reg .b64 	%rd<5>;

	ld.param.u64 	%rd1, [_Z11SetupKernelPfi_param_0];
	ld.param.u32 	%r2, [_Z11SetupKernelPfi_param_1];
	mov.u32 	%r3, %ctaid.x;
	mov.u32 	%r4, %ntid.x;
	mov.u32 	%r5, %tid.x;
	mad.lo.s32 	%r1, %r3, %r4, %r5;
	setp.gt.s32 	%p1, %r1, 1023;
	@%p1 bra 	$L__BB0_2;
	cvta.to.global.u64 	%rd2, %rd1;
	add.s32 	%r6, %r2, %r1;
	cvt.rn.f32.s32 	%f1, %r6;
	mul.wide.s32 	%rd3, %r1, 4;
	add.s64 	%rd4, %rd2, %rd3;
	st.global.f32 	[%rd4], %f1;
$L__BB0_2:
	ret;

}
	// .globl	_Z26MultiplyAndAllGatherKernelPfS_iif
.visible .entry _Z26MultiplyAndAllGatherKernelPfS_iif(
	.param .u64 .ptr .align 1 _Z26MultiplyAndAllGatherKernelPfS_iif_param_0,
	.param .u64 .ptr .align 1 _Z26MultiplyAndAllGatherKernelPfS_iif_param_1,
	.param .u32 _Z26MultiplyAndAllGatherKernelPfS_iif_param_2,
	.param .u32 _Z26MultiplyAndAllGatherKernelPfS_iif_param_3,
	.param .f32 _Z26MultiplyAndAllGatherKernelPfS_iif_param_4
)
{
	.reg .pred 	%p<2>;
	.reg .b32 	%r<8>;
	.reg .b32 	%f<4>;
	.reg .b64 	%rd<9>;

	ld.param.u64 	%rd1, [_Z26MultiplyAndAllGatherKernelPfS_iif_param_0];
	ld.param.u64 	%rd2, [_Z26MultiplyAndAllGatherKernelPfS_iif_param_1];
	ld.param.u32 	%r2, [_Z26MultiplyAndAllGatherKernelPfS_iif_param_2];
	ld.param.u32 	%r3, [_Z26MultiplyAndAllGatherKernelPfS_iif_param_3];
	ld.param.f32 	%f1, [_Z26MultiplyAndAllGatherKernelPfS_iif_param_4];
	mov.u32 	%r4, %ctaid.x;
	mov.u32 	%r5, %ntid.x;
	mov.u32 	%r6, %tid.x;
	mad.lo.s32 	%r1, %r4, %r5, %r6;
	setp.ge.s32 	%p1, %r1, %r3;
	@%p1 bra 	$L__BB1_2;
	cvta.to.global.u64 	%rd3, %rd2;
	cvta.to.global.u64 	%rd4, %rd1;
	mul.wide.s32 	%rd5, %r1, 4;
	add.s64 	%rd6, %rd3, %rd5;
	ld.global.f32 	%f2, [%rd6];
	mul.f32 	%f3, %f1, %f2;
	mad.lo.s32 	%r7, %r3, %r2, %r1;
	mul.wide.s32 	%rd7, %r7, 4;
	add.s64 	%rd8, %rd4, %rd7;
	st.global.f32 	[%rd8], %f3;
$L__BB1_2:
	ret;

}


// ===== COMPILED SASS (sm_100) =====

	.target	sm_100

	.elftype	@"ET_EXEC"


//--------------------- .note.nv.tkinfo           --------------------------
	.section	.note.nv.tkinfo,"",@"SHT_NOTE"
	.sectionflags	@"SHF_NOTE_NV_TKINFO"
	.tkinfo
        /*0018*/ 	.word	0x00000002
        /*0030*/ 	.string	""
        /*0030*/ 	.string	"ptxas"
        /*0030*/ 	.string	"Cuda compilation tools, release 13.0, V13.0.88"
        /*0030*/ 	.string	"Build cuda_13.0.r13.0/compiler.36424714_0"
        /*0030*/ 	.string	"-arch sm_100 -m 64 "



//--------------------- .note.nv.cuinfo           --------------------------
	.section	.note.nv.cuinfo,"",@"SHT_NOTE"
	.sectionflags	@"SHF_NOTE_NV_CUINFO"
        /*0018*/ 	.short	0x0002
        /*001a*/ 	.short	0x0064
        /*001c*/ 	.short	0x0082
	.zero		2


//--------------------- .nv.info                  --------------------------
	.section	.nv.info,"",@"SHT_CUDA_INFO"
	.align	4


	//----- nvinfo : EIATTR_REGCOUNT
	.align		4
        /*0000*/ 	.byte	0x04, 0x2f
        /*0002*/ 	.short	(.L_1 - .L_0)
	.align		4
.L_0:
        /*0004*/ 	.word	index@(_Z11SetupKernelPfi)
        /*0008*/ 	.word	0x00000008


	//----- nvinfo : EIATTR_FRAME_SIZE
	.align		4
.L_1:
        /*000c*/ 	.byte	0x04, 0x11
        /*000e*/ 	.short	(.L_3 - .L_2)
	.align		4
.L_2:
        /*0010*/ 	.word	index@(_Z11SetupKernelPfi)
        /*0014*/ 	.word	0x00000000


	//----- nvinfo : EIATTR_REGCOUNT
	.align		4
.L_3:
        /*0018*/ 	.byte	0x04, 0x2f
        /*001a*/ 	.short	(.L_5 - .L_4)
	.align		4
.L_4:
        /*001c*/ 	.word	index@(_Z26MultiplyAndAllGatherKernelPfS_iif)
        /*0020*/ 	.word	0x0000000a


	//----- nvinfo : EIATTR_FRAME_SIZE
	.align		4
.L_5:
        /*0024*/ 	.byte	0x04, 0x11
        /*0026*/ 	.short	(.L_7 - .L_6)
	.align		4
.L_6:
        /*0028*/ 	.word	index@(_Z26MultiplyAndAllGatherKernelPfS_iif)
        /*002c*/ 	.word	0x00000000


	//----- nvinfo : EIATTR_MIN_STACK_SIZE
	.align		4
.L_7:
        /*0030*/ 	.byte	0x04, 0x12
        /*0032*/ 	.short	(.L_9 - .L_8)
	.align		4
.L_8:
        /*0034*/ 	.word	index@(_Z26MultiplyAndAllGatherKernelPfS_iif)
        /*0038*/ 	.word	0x00000000


	//----- nvinfo : EIATTR_MIN_STACK_SIZE
	.align		4
.L_9:
        /*003c*/ 	.byte	0x04, 0x12
        /*003e*/ 	.short	(.L_11 - .L_10)
	.align		4
.L_10:
        /*0040*/ 	.word	index@(_Z11SetupKernelPfi)
        /*0044*/ 	.word	0x00000000
.L_11:


//--------------------- .nv.compat                --------------------------
	.section	.nv.compat,"",@"SHT_CUDA_COMPAT_INFO"
	.align	4
        /*0000*/ 	.byte	0x02, 0x09, 0x00, 0x00, 0x02, 0x02, 0x01, 0x00, 0x02, 0x05, 0x05, 0x00, 0x03, 0x07, 0x01, 0x01
        /*0010*/ 	.byte	0x02, 0x03, 0x00, 0x00, 0x02, 0x06, 0x01, 0x00, 0x04, 0x0b, 0x08, 0x00, 0x09, 0x00, 0x00, 0x00
        /*0020*/ 	.byte	0x00, 0x00, 0x00, 0x00


//--------------------- .nv.info._Z26MultiplyAndAllGatherKernelPfS_iif --------------------------
	.section	.nv.info._Z26MultiplyAndAllGatherKernelPfS_iif,"",@"SHT_CUDA_INFO"
	.sectionflags	@""
	.align	4


	//----- nvinfo : EIATTR_CUDA_API_VERSION
	.align		4
        /*0000*/ 	.byte	0x04, 0x37
        /*0002*/ 	.short	(.L_13 - .L_12)
.L_12:
        /*0004*/ 	.word	0x00000082


	//----- nvinfo : EIATTR_KPARAM_INFO
	.align		4
.L_13:
        /*0008*/ 	.byte	0x04, 0x17
        /*000a*/ 	.short	(.L_15 - .L_14)
.L_14:
        /*000c*/ 	.word	0x00000000
        /*0010*/ 	.short	0x0004
        /*0012*/ 	.short	0x0018
        /*0014*/ 	.byte	0x00, 0xf0, 0x11, 0x00


	//----- nvinfo : EIATTR_KPARAM_INFO
	.align		4
.L_15:
        /*0018*/ 	.byte	0x04, 0x17
        /*001a*/ 	.short	(.L_17 - .L_16)
.L_16:
        /*001c*/ 	.word	0x00000000
        /*0020*/ 	.short	0x0003
        /*0022*/ 	.short	0x0014
        /*0024*/ 	.byte	0x00, 0xf0, 0x11, 0x00


	//----- nvinfo : EIATTR_KPARAM_INFO
	.align		4
.L_17:
        /*0028*/ 	.byte	0x04, 0x17
        /*002a*/ 	.short	(.L_19 - .L_18)
.L_18:
        /*002c*/ 	.word	0x00000000
        /*0030*/ 	.short	0x0002
        /*0032*/ 	.short	0x0010
        /*0034*/ 	.byte	0x00, 0xf0, 0x11, 0x00


	//----- nvinfo : EIATTR_KPARAM_INFO
	.align		4
.L_19:
        /*0038*/ 	.byte	0x04, 0x17
        /*003a*/ 	.short	(.L_21 - .L_20)
.L_20:
        /*003c*/ 	.word	0x00000000
        /*0040*/ 	.short	0x0001
        /*0042*/ 	.short	0x0008
        /*0044*/ 	.byte	0x00, 0xf5, 0x21, 0x00


	//----- nvinfo : EIATTR_KPARAM_INFO
	.align		4
.L_21:
        /*0048*/ 	.byte	0x04, 0x17
        /*004a*/ 	.short	(.L_23 - .L_22)
.L_22:
        /*004c*/ 	.word	0x00000000
        /*0050*/ 	.short	0x0000
        /*0052*/ 	.short	0x0000
        /*0054*/ 	.byte	0x00, 0xf5, 0x21, 0x00


	//----- nvinfo : EIATTR_SPARSE_MMA_MASK
	.align		4
.L_23:
        /*0058*/ 	.byte	0x03, 0x50
        /*005a*/ 	.short	0x0000


	//----- nvinfo : EIATTR_MAXREG_COUNT
	.align		4
        /*005c*/ 	.byte	0x03, 0x1b
        /*005e*/ 	.short	0x00ff


	//----- nvinfo : EIATTR_MERCURY_ISA_VERSION
	.align		4
        /*0060*/ 	.byte	0x03, 0x5f
        /*0062*/ 	.short	0x0101


	//----- nvinfo : EIATTR_VRC_CTA_INIT_COUNT
	.align		4
        /*0064*/ 	.byte	0x02, 0x4a
	.zero		1
	.zero		1


	//----- nvinfo : EIATTR_EXIT_INSTR_OFFSETS
	.align		4
        /*0068*/ 	.byte	0x04, 0x1c
        /*006a*/ 	.short	(.L_25 - .L_24)


	//   ....[0]....
.L_24:
        /*006c*/ 	.word	0x00000070


	//   ....[1]....
        /*0070*/ 	.word	0x00000130


	//----- nvinfo : EIATTR_CBANK_PARAM_SIZE
	.align		4
.L_25:
        /*0074*/ 	.byte	0x03, 0x19
        /*0076*/ 	.short	0x001c


	//----- nvinfo : EIATTR_PARAM_CBANK
	.align		4
        /*0078*/ 	.byte	0x04, 0x0a
        /*007a*/ 	.short	(.L_27 - .L_26)
	.align		4
.L_26:
        /*007c*/ 	.word	index@(.nv.constant0._Z26MultiplyAndAllGatherKernelPfS_iif)
        /*0080*/ 	.short	0x0380
        /*0082*/ 	.short	0x001c


	//----- nvinfo : EIATTR_SW_WAR
	.align		4
.L_27:
        /*0084*/ 	.byte	0x04, 0x36
        /*0086*/ 	.short	(.L_29 - .L_28)
.L_28:
        /*0088*/ 	.word	0x00000008
.L_29:


//--------------------- .nv.info._Z11SetupKernelPfi --------------------------
	.section	.nv.info._Z11SetupKernelPfi,"",@"SHT_CUDA_INFO"
	.sectionflags	@""
	.align	4


	//----- nvinfo : EIATTR_CUDA_API_VERSION
	.align		4
        /*0000*/ 	.byte	0x04, 0x37
        /*0002*/ 	.short	(.L_31 - .L_30)
.L_30:
        /*0004*/ 	.word	0x00000082


	//----- nvinfo : EIATTR_KPARAM_INFO
	.align		4
.L_31:
        /*0008*/ 	.byte	0x04, 0x17
        /*000a*/ 	.short	(.L_33 - .L_32)
.L_32:
        /*000c*/ 	.word	0x00000000
        /*0010*/ 	.short	0x0001
        /*0012*/ 	.short	0x0008
        /*0014*/ 	.byte	0x00, 0xf0, 0x11, 0x00


	//----- nvinfo : EIATTR_KPARAM_INFO
	.align		4
.L_33:
        /*0018*/ 	.byte	0x04, 0x17
        /*001a*/ 	.short	(.L_35 - .L_34)
.L_34:
        /*001c*/ 	.word	0x00000000
        /*0020*/ 	.short	0x0000
        /*0022*/ 	.short	0x0000
        /*0024*/ 	.byte	0x00, 0xf5, 0x21, 0x00


	//----- nvinfo : EIATTR_SPARSE_MMA_MASK
	.align		4
.L_35:
        /*0028*/ 	.byte	0x03, 0x50
        /*002a*/ 	.short	0x0000


	//----- nvinfo : EIATTR_MAXREG_COUNT
	.align		4
        /*002c*/ 	.byte	0x03, 0x1b
        /*002e*/ 	.short	0x00ff


	//----- nvinfo : EIATTR_MERCURY_ISA_VERSION
	.align		4
        /*0030*/ 	.byte	0x03, 0x5f
        /*0032*/ 	.short	0x0101


	//----- nvinfo : EIATTR_VRC_CTA_INIT_COUNT
	.align		4
        /*0034*/ 	.byte	0x02, 0x4a
	.zero		1
	.zero		1


	//----- nvinfo : EIATTR_EXIT_INSTR_OFFSETS
	.align		4
        /*0038*/ 	.byte	0x04, 0x1c
        /*003a*/ 	.short	(.L_37 - .L_36)


	//   ....[0]....
.L_36:
        /*003c*/ 	.word	0x00000060


	//   ....[1]....
        /*0040*/ 	.word	0x000000e0


	//----- nvinfo : EIATTR_CBANK_PARAM_SIZE
	.align		4
.L_37:
        /*0044*/ 	.byte	0x03, 0x19
        /*0046*/ 	.short	0x000c


	//----- nvinfo : EIATTR_PARAM_CBANK
	.align		4
        /*0048*/ 	.byte	0x04, 0x0a
        /*004a*/ 	.short	(.L_39 - .L_38)
	.align		4
.L_38:
        /*004c*/ 	.word	index@(.nv.constant0._Z11SetupKernelPfi)
        /*0050*/ 	.short	0x0380
        /*0052*/ 	.short	0x000c


	//----- nvinfo : EIATTR_SW_WAR
	.align		4
.L_39:
        /*0054*/ 	.byte	0x04, 0x36
        /*0056*/ 	.short	(.L_41 - .L_40)
.L_40:
        /*0058*/ 	.word	0x00000008
.L_41:


//--------------------- .nv.callgraph             --------------------------
	.section	.nv.callgraph,"",@"SHT_CUDA_CALLGRAPH"
	.align	4
	.sectionentsize	8
	.align		4
        /*0000*/ 	.word	0x00000000
	.align		4
        /*0004*/ 	.word	0xffffffff
	.align		4
        /*0008*/ 	.word	0x00000000
	.align		4
        /*000c*/ 	.word	0xfffffffe
	.align		4
        /*0010*/ 	.word	0x00000000
	.align		4
        /*0014*/ 	.word	0xfffffffd
	.align		4
        /*0018*/ 	.word	0x00000000
	.align		4
        /*001c*/ 	.word	0xfffffffc


//--------------------- .text._Z26MultiplyAndAllGatherKernelPfS_iif --------------------------
	.section	.text._Z26MultiplyAndAllGatherKernelPfS_iif,"ax",@progbits
	.align	128
        .global         _Z26MultiplyAndAllGatherKernelPfS_iif
        .type           _Z26MultiplyAndAllGatherKernelPfS_iif,@function
        .size           _Z26MultiplyAndAllGatherKernelPfS_iif,(.L_x_2 - _Z26MultiplyAndAllGatherKernelPfS_iif)
        .other          _Z26MultiplyAndAllGatherKernelPfS_iif,@"STO_CUDA_ENTRY STV_DEFAULT"
_Z26MultiplyAndAllGatherKernelPfS_iif:
.text._Z26MultiplyAndAllGatherKernelPfS_iif:
[----:B------:R-:W-:Y:S01]  /*0000*/  LDC R1, c[0x0][0x37c] ;  /* 0x0000df00ff017b82 */ /* 0x000fe20000000800 */
[----:B------:R-:W0:Y:S07]  /*0010*/  S2R R0, SR_TID.X ;  /* 0x0000000000007919 */ /* 0x000e2e0000002100 */
[----:B------:R-:W0:Y:S01]  /*0020*/  S2UR UR4, SR_CTAID.X ;  /* 0x00000000000479c3 */ /* 0x000e220000002500 */
[----:B------:R-:W1:Y:S07]  /*0030*/  LDCU UR6, c[0x0][0x394] ;  /* 0x00007280ff0677ac */ /* 0x000e6e0008000800 */
[----:B------:R-:W0:Y:S02]  /*0040*/  LDC R7, c[0x0][0x360] ;  /* 0x0000d800ff077b82 */ /* 0x000e240000000800 */
[----:B0-----:R-:W-:-:S05]  /*0050*/  IMAD R7, R7, UR4, R0 ;  /* 0x0000000407077c24 */ /* 0x001fca000f8e0200 */
[----:B-1----:R-:W-:-:S13]  /*0060*/  ISETP.GE.AND P0, PT, R7, UR6, PT ;  /* 0x0000000607007c0c */ /* 0x002fda000bf06270 */
[----:B------:R-:W-:Y:S05]  /*0070*/  @P0 EXIT ;  /* 0x000000000000094d */ /* 0x000fea0003800000 */
[----:B------:R-:W0:Y:S01]  /*0080*/  LDC.64 R2, c[0x0][0x388] ;  /* 0x0000e200ff027b82 */ /* 0x000e220000000a00 */
[----:B------:R-:W1:Y:S01]  /*0090*/  LDCU.64 UR4, c[0x0][0x358] ;  /* 0x00006b00ff0477ac */ /* 0x000e620008000a00 */
[----:B------:R-:W2:Y:S06]  /*00a0*/  LDCU UR7, c[0x0][0x398] ;  /* 0x00007300ff0777ac */ /* 0x000eac0008000800 */
[----:B------:R-:W3:Y:S08]  /*00b0*/  LDC R0, c[0x0][0x390] ;  /* 0x0000e400ff007b82 */ /* 0x000ef00000000800 */
[----:B------:R-:W4:Y:S01]  /*00c0*/  LDC.64 R4, c[0x0][0x380] ;  /* 0x0000e000ff047b82 */ /* 0x000f220000000a00 */
[----:B0-----:R-:W-:-:S06]  /*00d0*/  IMAD.WIDE R2, R7, 0x4, R2 ;  /* 0x0000000407027825 */ /* 0x001fcc00078e0202 */
[----:B-1----:R-:W2:Y:S01]  /*00e0*/  LDG.E R2, desc[UR4][R2.64] ;  /* 0x0000000402027981 */ /* 0x002ea2000c1e1900 */
[----:B---3--:R-:W-:-:S04]  /*00f0*/  IMAD R7, R0, UR6, R7 ;  /* 0x0000000600077c24 */ /* 0x008fc8000f8e0207 */
[----:B----4-:R-:W-:-:S04]  /*0100*/  IMAD.WIDE R4, R7, 0x4, R4 ;  /* 0x0000000407047825 */ /* 0x010fc800078e0204 */
[----:B--2---:R-:W-:-:S05]  /*0110*/  FMUL R7, R2, UR7 ;  /* 0x0000000702077c20 */ /* 0x004fca0008400000 */
[----:B------:R-:W-:Y:S01]  /*0120*/  STG.E desc[UR4][R4.64], R7 ;  /* 0x0000000704007986 */ /* 0x000fe2000c101904 */
[----:B------:R-:W-:Y:S05]  /*0130*/  EXIT ;  /* 0x000000000000794d */ /* 0x000fea0003800000 */
.L_x_0:
[----:B------:R-:W-:-:S00]  /*0140*/  BRA `(.L_x_0) ;  /* 0xfffffffc00fc7947 */ /* 0x000fc0000383ffff */
[----:B------:R-:W-:-:S00]  /*0150*/  NOP ;  /* 0x0000000000007918 */ /* 0x000fc00000000000 */
        /* <DEDUP_REMOVED lines=10> */
.L_x_2:


//--------------------- .text._Z11SetupKernelPfi  --------------------------
	.section	.text._Z11SetupKernelPfi,"ax",@progbits
	.align	128
        .global         _Z11SetupKernelPfi
        .type           _Z11SetupKernelPfi,@function
        .size           _Z11SetupKernelPfi,(.L_x_3 - _Z11SetupKernelPfi)
        .other          _Z11SetupKernelPfi,@"STO_CUDA_ENTRY STV_DEFAULT"
_Z11SetupKernelPfi:
.text._Z11SetupKernelPfi:
[----:B------:R-:W-:Y:S01]  /*0000*/  LDC R1, c[0x0][0x37c] ;  /* 0x0000df00ff017b82 */ /* 0x000fe20000000800 */
[----:B------:R-:W0:Y:S07]  /*0010*/  S2R R0, SR_TID.X ;  /* 0x0000000000007919 */ /* 0x000e2e0000002100 */
[----:B------:R-:W0:Y:S08]  /*0020*/  S2UR UR4, SR_CTAID.X ;  /* 0x00000000000479c3 */ /* 0x000e300000002500 */
[----:B------:R-:W0:Y:S02]  /*0030*/  LDC R5, c[0x0][0x360] ;  /* 0x0000d800ff057b82 */ /* 0x000e240000000800 */
[----:B0-----:R-:W-:-:S05]  /*0040*/  IMAD R5, R5, UR4, R0 ;  /* 0x0000000405057c24 */ /* 0x001fca000f8e0200 */
[----:B------:R-:W-:-:S13]  /*0050*/  ISETP.GT.AND P0, PT, R5, 0x3ff, PT ;  /* 0x000003ff0500780c */ /* 0x000fda0003f04270 */
[----:B------:R-:W-:Y:S05]  /*0060*/  @P0 EXIT ;  /* 0x000000000000094d */ /* 0x000fea0003800000 */
[----:B------:R-:W0:Y:S01]  /*0070*/  LDC.64 R2, c[0x0][0x380] ;  /* 0x0000e000ff027b82 */ /* 0x000e220000000a00 */
[----:B------:R-:W1:Y:S01]  /*0080*/  LDCU UR6, c[0x0][0x388] ;  /* 0x00007100ff0677ac */ /* 0x000e620008000800 */
[----:B------:R-:W2:Y:S01]  /*0090*/  LDCU.64 UR4, c[0x0][0x358] ;  /* 0x00006b00ff0477ac */ /* 0x000ea20008000a00 */
[C---:B-1----:R-:W-:Y:S01]  /*00a0*/  IADD3 R0, PT, PT, R5.reuse, UR6, RZ ;  /* 0x0000000605007c10 */ /* 0x042fe2000fffe0ff */
[----:B0-----:R-:W-:-:S03]  /*00b0*/  IMAD.WIDE R2, R5, 0x4, R2 ;  /* 0x0000000405027825 */ /* 0x001fc600078e0202 */
[----:B------:R-:W-:-:S05]  /*00c0*/  I2FP.F32.S32 R5, R0 ;  /* 0x0000000000057245 */ /* 0x000fca0000201400 */
[----:B--2---:R-:W-:Y:S01]  /*00d0*/  STG.E desc[UR4][R2.64], R5 ;  /* 0x0000000502007986 */ /* 0x004fe2000c101904 */
[----:B------:R-:W-:Y:S05]  /*00e0*/  EXIT ;  /* 0x000000000000794d */ /* 0x000fea0003800000 */
.L_x_1:
        /* <DEDUP_REMOVED lines=9> */
.L_x_3:


//--------------------- .nv.shared.reserved.0     --------------------------
	.section	.nv.shared.reserved.0,"aw",@nobits
	.weak		__nv_reservedSMEM_offset_0_alias
	.size		__nv_reservedSMEM_offset_0_alias, 0, 64
	.other		__nv_reservedSMEM_offset_0_alias,@"STO_CUDA_RESERVED_SHARED STV_DEFAULT"
__nv_reservedSMEM_offset_0_alias:
	.zero		0
	.zero		64


//--------------------- .nv.constant0._Z26MultiplyAndAllGatherKernelPfS_iif --------------------------
	.section	.nv.constant0._Z26MultiplyAndAllGatherKernelPfS_iif,"a",@progbits
	.sectionflags	@""
	.align	4
.nv.constant0._Z26MultiplyAndAllGatherKernelPfS_iif:
	.zero		924


//--------------------- .nv.constant0._Z11SetupKernelPfi --------------------------
	.section	.nv.constant0._Z11SetupKernelPfi,"a",@progbits
	.sectionflags	@""
	.align	4
.nv.constant0._Z11SetupKernelPfi:
	.zero		908


//--------------------- SYMBOLS --------------------------

	.type		.nv.reservedSmem.offset0,@object
	.size		.nv.reservedSmem.offset0,0x4
